//
// Generated by NVIDIA NVVM Compiler
//
// Compiler Build ID: CL-36424714
// Cuda compilation tools, release 13.0, V13.0.88
// Based on NVVM 20.0.0
//

.version 9.0
.target sm_100
.address_size 64

	// .globl	_Z34compute_add_sources_adjoint_kernelPfiPKfPKiS3_S3_i

.visible .entry _Z34compute_add_sources_adjoint_kernelPfiPKfPKiS3_S3_i(
	.param .u64 .ptr .align 1 _Z34compute_add_sources_adjoint_kernelPfiPKfPKiS3_S3_i_param_0,
	.param .u32 _Z34compute_add_sources_adjoint_kernelPfiPKfPKiS3_S3_i_param_1,
	.param .u64 .ptr .align 1 _Z34compute_add_sources_adjoint_kernelPfiPKfPKiS3_S3_i_param_2,
	.param .u64 .ptr .align 1 _Z34compute_add_sources_adjoint_kernelPfiPKfPKiS3_S3_i_param_3,
	.param .u64 .ptr .align 1 _Z34compute_add_sources_adjoint_kernelPfiPKfPKiS3_S3_i_param_4,
	.param .u64 .ptr .align 1 _Z34compute_add_sources_adjoint_kernelPfiPKfPKiS3_S3_i_param_5,
	.param .u32 _Z34compute_add_sources_adjoint_kernelPfiPKfPKiS3_S3_i_param_6
)
{
	.reg .pred 	%p<2>;
	.reg .b32 	%r<21>;
	.reg .b32 	%f<7>;
	.reg .b64 	%rd<21>;

	ld.param.u64 	%rd1, [_Z34compute_add_sources_adjoint_kernelPfiPKfPKiS3_S3_i_param_0];
	ld.param.u64 	%rd2, [_Z34compute_add_sources_adjoint_kernelPfiPKfPKiS3_S3_i_param_2];
	ld.param.u64 	%rd3, [_Z34compute_add_sources_adjoint_kernelPfiPKfPKiS3_S3_i_param_3];
	ld.param.u64 	%rd4, [_Z34compute_add_sources_adjoint_kernelPfiPKfPKiS3_S3_i_param_4];
	ld.param.u64 	%rd5, [_Z34compute_add_sources_adjoint_kernelPfiPKfPKiS3_S3_i_param_5];
	ld.param.u32 	%r2, [_Z34compute_add_sources_adjoint_kernelPfiPKfPKiS3_S3_i_param_6];
	mov.u32 	%r3, %ctaid.x;
	mov.u32 	%r4, %nctaid.x;
	mov.u32 	%r5, %ctaid.y;
	mad.lo.s32 	%r1, %r4, %r5, %r3;
	setp.ge.s32 	%p1, %r1, %r2;
	@%p1 bra 	$L__BB0_2;
	cvta.to.global.u64 	%rd6, %rd5;
	cvta.to.global.u64 	%rd7, %rd4;
	cvta.to.global.u64 	%rd8, %rd3;
	cvta.to.global.u64 	%rd9, %rd2;
	cvta.to.global.u64 	%rd10, %rd1;
	mul.wide.s32 	%rd11, %r1, 4;
	add.s64 	%rd12, %rd6, %rd11;
	ld.global.u32 	%r6, [%rd12];
	mul.wide.s32 	%rd13, %r6, 4;
	add.s64 	%rd14, %rd7, %rd13;
	ld.global.u32 	%r7, [%rd14];
	mov.u32 	%r8, %tid.x;
	mov.u32 	%r9, %tid.y;
	mov.u32 	%r10, %tid.z;
	mad.lo.s32 	%r11, %r7, 5, %r10;
	mad.lo.s32 	%r12, %r11, 5, %r9;
	mad.lo.s32 	%r13, %r12, 5, %r8;
	add.s32 	%r14, %r13, -125;
	mul.wide.s32 	%rd15, %r14, 4;
	add.s64 	%rd16, %rd8, %rd15;
	ld.global.u32 	%r15, [%rd16];
	mad.lo.s32 	%r16, %r15, 3, -3;
	mul.wide.s32 	%rd17, %r16, 4;
	add.s64 	%rd18, %rd10, %rd17;
	mad.lo.s32 	%r17, %r1, 5, %r10;
	mad.lo.s32 	%r18, %r17, 5, %r9;
	mad.lo.s32 	%r19, %r18, 5, %r8;
	mul.lo.s32 	%r20, %r19, 3;
	mul.wide.s32 	%rd19, %r20, 4;
	add.s64 	%rd20, %rd9, %rd19;
	ld.global.f32 	%f1, [%rd20];
	atom.global.add.f32 	%f2, [%rd18], %f1;
	ld.global.f32 	%f3, [%rd20+4];
	atom.global.add.f32 	%f4, [%rd18+4], %f3;
	ld.global.f32 	%f5, [%rd20+8];
	atom.global.add.f32 	%f6, [%rd18+8], %f5;
$L__BB0_2:
	ret;

}


// ===== COMPILED SASS (sm_100) =====

	.target	sm_100

	.elftype	@"ET_EXEC"


//--------------------- .note.nv.tkinfo           --------------------------
	.section	.note.nv.tkinfo,"",@"SHT_NOTE"
	.sectionflags	@"SHF_NOTE_NV_TKINFO"
	.tkinfo
        /*0018*/ 	.word	0x00000002
        /*0030*/ 	.string	""
        /*0030*/ 	.string	"ptxas"
        /*0030*/ 	.string	"Cuda compilation tools, release 13.0, V13.0.88"
        /*0030*/ 	.string	"Build cuda_13.0.r13.0/compiler.36424714_0"
        /*0030*/ 	.string	"-arch sm_100 -m 64 "



//--------------------- .note.nv.cuinfo           --------------------------
	.section	.note.nv.cuinfo,"",@"SHT_NOTE"
	.sectionflags	@"SHF_NOTE_NV_CUINFO"
        /*0018*/ 	.short	0x0002
        /*001a*/ 	.short	0x0064
        /*001c*/ 	.short	0x0082
	.zero		2


//--------------------- .nv.info                  --------------------------
	.section	.nv.info,"",@"SHT_CUDA_INFO"
	.align	4


	//----- nvinfo : EIATTR_REGCOUNT
	.align		4
        /*0000*/ 	.byte	0x04, 0x2f
        /*0002*/ 	.short	(.L_1 - .L_0)
	.align		4
.L_0:
        /*0004*/ 	.word	index@(_Z34compute_add_sources_adjoint_kernelPfiPKfPKiS3_S3_i)
        /*0008*/ 	.word	0x00000010


	//----- nvinfo : EIATTR_FRAME_SIZE
	.align		4
.L_1:
        /*000c*/ 	.byte	0x04, 0x11
        /*000e*/ 	.short	(.L_3 - .L_2)
	.align		4
.L_2:
        /*0010*/ 	.word	index@(_Z34compute_add_sources_adjoint_kernelPfiPKfPKiS3_S3_i)
        /*0014*/ 	.word	0x00000000


	//----- nvinfo : EIATTR_MIN_STACK_SIZE
	.align		4
.L_3:
        /*0018*/ 	.byte	0x04, 0x12
        /*001a*/ 	.short	(.L_5 - .L_4)
	.align		4
.L_4:
        /*001c*/ 	.word	index@(_Z34compute_add_sources_adjoint_kernelPfiPKfPKiS3_S3_i)
        /*0020*/ 	.word	0x00000000
.L_5:


//--------------------- .nv.compat                --------------------------
	.section	.nv.compat,"",@"SHT_CUDA_COMPAT_INFO"
	.align	4
        /*0000*/ 	.byte	0x02, 0x09, 0x00, 0x00, 0x02, 0x02, 0x01, 0x00, 0x02, 0x05, 0x05, 0x00, 0x03, 0x07, 0x01, 0x01
        /*0010*/ 	.byte	0x02, 0x03, 0x00, 0x00, 0x02, 0x06, 0x01, 0x00, 0x04, 0x0b, 0x08, 0x00, 0x09, 0x00, 0x00, 0x00
        /*0020*/ 	.byte	0x00, 0x00, 0x00, 0x00


//--------------------- .nv.info._Z34compute_add_sources_adjoint_kernelPfiPKfPKiS3_S3_i --------------------------
	.section	.nv.info._Z34compute_add_sources_adjoint_kernelPfiPKfPKiS3_S3_i,"",@"SHT_CUDA_INFO"
	.sectionflags	@""
	.align	4


	//----- nvinfo : EIATTR_CUDA_API_VERSION
	.align		4
        /*0000*/ 	.byte	0x04, 0x37
        /*0002*/ 	.short	(.L_7 - .L_6)
.L_6:
        /*0004*/ 	.word	0x00000082


	//----- nvinfo : EIATTR_KPARAM_INFO
	.align		4
.L_7:
        /*0008*/ 	.byte	0x04, 0x17
        /*000a*/ 	.short	(.L_9 - .L_8)
.L_8:
        /*000c*/ 	.word	0x00000000
        /*0010*/ 	.short	0x0006
        /*0012*/ 	.short	0x0030
        /*0014*/ 	.byte	0x00, 0xf0, 0x11, 0x00


	//----- nvinfo : EIATTR_KPARAM_INFO
	.align		4
.L_9:
        /*0018*/ 	.byte	0x04, 0x17
        /*001a*/ 	.short	(.L_11 - .L_10)
.L_10:
        /*001c*/ 	.word	0x00000000
        /*0020*/ 	.short	0x0005
        /*0022*/ 	.short	0x0028
        /*0024*/ 	.byte	0x00, 0xf5, 0x21, 0x00


	//----- nvinfo : EIATTR_KPARAM_INFO
	.align		4
.L_11:
        /*0028*/ 	.byte	0x04, 0x17
        /*002a*/ 	.short	(.L_13 - .L_12)
.L_12:
        /*002c*/ 	.word	0x00000000
        /*0030*/ 	.short	0x0004
        /*0032*/ 	.short	0x0020
        /*0034*/ 	.byte	0x00, 0xf5, 0x21, 0x00


	//----- nvinfo : EIATTR_KPARAM_INFO
	.align		4
.L_13:
        /*0038*/ 	.byte	0x04, 0x17
        /*003a*/ 	.short	(.L_15 - .L_14)
.L_14:
        /*003c*/ 	.word	0x00000000
        /*0040*/ 	.short	0x0003
        /*0042*/ 	.short	0x0018
        /*0044*/ 	.byte	0x00, 0xf5, 0x21, 0x00


	//----- nvinfo : EIATTR_KPARAM_INFO
	.align		4
.L_15:
        /*0048*/ 	.byte	0x04, 0x17
        /*004a*/ 	.short	(.L_17 - .L_16)
.L_16:
        /*004c*/ 	.word	0x00000000
        /*0050*/ 	.short	0x0002
        /*0052*/ 	.short	0x0010
        /*0054*/ 	.byte	0x00, 0xf5, 0x21, 0x00


	//----- nvinfo : EIATTR_KPARAM_INFO
	.align		4
.L_17:
        /*0058*/ 	.byte	0x04, 0x17
        /*005a*/ 	.short	(.L_19 - .L_18)
.L_18:
        /*005c*/ 	.word	0x00000000
        /*0060*/ 	.short	0x0001
        /*0062*/ 	.short	0x0008
        /*0064*/ 	.byte	0x00, 0xf0, 0x11, 0x00


	//----- nvinfo : EIATTR_KPARAM_INFO
	.align		4
.L_19:
        /*0068*/ 	.byte	0x04, 0x17
        /*006a*/ 	.short	(.L_21 - .L_20)
.L_20:
        /*006c*/ 	.word	0x00000000
        /*0070*/ 	.short	0x0000
        /*0072*/ 	.short	0x0000
        /*0074*/ 	.byte	0x00, 0xf5, 0x21, 0x00


	//----- nvinfo : EIATTR_SPARSE_MMA_MASK
	.align		4
.L_21:
        /*0078*/ 	.byte	0x03, 0x50
        /*007a*/ 	.short	0x0000


	//----- nvinfo : EIATTR_MAXREG_COUNT
	.align		4
        /*007c*/ 	.byte	0x03, 0x1b
        /*007e*/ 	.short	0x00ff


	//----- nvinfo : EIATTR_MERCURY_ISA_VERSION
	.align		4
        /*0080*/ 	.byte	0x03, 0x5f
        /*0082*/ 	.short	0x0101


	//----- nvinfo : EIATTR_VRC_CTA_INIT_COUNT
	.align		4
        /*0084*/ 	.byte	0x02, 0x4a
	.zero		1
	.zero		1


	//----- nvinfo : EIATTR_EXIT_INSTR_OFFSETS
	.align		4
        /*0088*/ 	.byte	0x04, 0x1c
        /*008a*/ 	.short	(.L_23 - .L_22)


	//   ....[0]....
.L_22:
        /*008c*/ 	.word	0x00000070


	//   ....[1]....
        /*0090*/ 	.word	0x00000290


	//----- nvinfo : EIATTR_CBANK_PARAM_SIZE
	.align		4
.L_23:
        /*0094*/ 	.byte	0x03, 0x19
        /*0096*/ 	.short	0x0034


	//----- nvinfo : EIATTR_PARAM_CBANK
	.align		4
        /*0098*/ 	.byte	0x04, 0x0a
        /*009a*/ 	.short	(.L_25 - .L_24)
	.align		4
.L_24:
        /*009c*/ 	.word	index@(.nv.constant0._Z34compute_add_sources_adjoint_kernelPfiPKfPKiS3_S3_i)
        /*00a0*/ 	.short	0x0380
        /*00a2*/ 	.short	0x0034


	//----- nvinfo : EIATTR_SW_WAR
	.align		4
.L_25:
        /*00a4*/ 	.byte	0x04, 0x36
        /*00a6*/ 	.short	(.L_27 - .L_26)
.L_26:
        /*00a8*/ 	.word	0x00000008
.L_27:


//--------------------- .nv.callgraph             --------------------------
	.section	.nv.callgraph,"",@"SHT_CUDA_CALLGRAPH"
	.align	4
	.sectionentsize	8
	.align		4
        /*0000*/ 	.word	0x00000000
	.align		4
        /*0004*/ 	.word	0xffffffff
	.align		4
        /*0008*/ 	.word	0x00000000
	.align		4
        /*000c*/ 	.word	0xfffffffe
	.align		4
        /*0010*/ 	.word	0x00000000
	.align		4
        /*0014*/ 	.word	0xfffffffd
	.align		4
        /*0018*/ 	.word	0x00000000
	.align		4
        /*001c*/ 	.word	0xfffffffc


//--------------------- .text._Z34compute_add_sources_adjoint_kernelPfiPKfPKiS3_S3_i --------------------------
	.section	.text._Z34compute_add_sources_adjoint_kernelPfiPKfPKiS3_S3_i,"ax",@progbits
	.align	128
        .global         _Z34compute_add_sources_adjoint_kernelPfiPKfPKiS3_S3_i
        .type           _Z34compute_add_sources_adjoint_kernelPfiPKfPKiS3_S3_i,@function
        .size           _Z34compute_add_sources_adjoint_kernelPfiPKfPKiS3_S3_i,(.L_x_1 - _Z34compute_add_sources_adjoint_kernelPfiPKfPKiS3_S3_i)
        .other          _Z34compute_add_sources_adjoint_kernelPfiPKfPKiS3_S3_i,@"STO_CUDA_ENTRY STV_DEFAULT"
_Z34compute_add_sources_adjoint_kernelPfiPKfPKiS3_S3_i:
.text._Z34compute_add_sources_adjoint_kernelPfiPKfPKiS3_S3_i:
[----:B------:R-:W-:Y:S01]  /*0000*/  LDC R1, c[0x0][0x37c] ;  /* 0x0000df00ff017b82 */ /* 0x000fe20000000800 */
[----:B------:R-:W0:Y:S07]  /*0010*/  S2R R0, SR_CTAID.Y ;  /* 0x0000000000007919 */ /* 0x000e2e0000002600 */
[----:B------:R-:W0:Y:S01]  /*0020*/  S2UR UR4, SR_CTAID.X ;  /* 0x00000000000479c3 */ /* 0x000e220000002500 */
[----:B------:R-:W1:Y:S07]  /*0030*/  LDCU UR5, c[0x0][0x3b0] ;  /* 0x00007600ff0577ac */ /* 0x000e6e0008000800 */
[----:B------:R-:W0:Y:S02]  /*0040*/  LDC R11, c[0x0][0x370] ;  /* 0x0000dc00ff0b7b82 */ /* 0x000e240000000800 */
[----:B0-----:R-:W-:-:S05]  /*0050*/  IMAD R11, R11, R0, UR4 ;  /* 0x000000040b0b7e24 */ /* 0x001fca000f8e0200 */
[----:B-1----:R-:W-:-:S13]  /*0060*/  ISETP.GE.AND P0, PT, R11, UR5, PT ;  /* 0x000000050b007c0c */ /* 0x002fda000bf06270 */
[----:B------:R-:W-:Y:S05]  /*0070*/  @P0 EXIT ;  /* 0x000000000000094d */ /* 0x000fea0003800000 */
[----:B------:R-:W0:Y:S01]  /*0080*/  LDC.64 R4, c[0x0][0x3a8] ;  /* 0x0000ea00ff047b82 */ /* 0x000e220000000a00 */
[----:B------:R-:W1:Y:S07]  /*0090*/  LDCU.64 UR4, c[0x0][0x358] ;  /* 0x00006b00ff0477ac */ /* 0x000e6e0008000a00 */
[----:B------:R-:W2:Y:S01]  /*00a0*/  LDC.64 R6, c[0x0][0x3a0] ;  /* 0x0000e800ff067b82 */ /* 0x000ea20000000a00 */
[----:B------:R-:W3:Y:S01]  /*00b0*/  S2R R13, SR_TID.Z ;  /* 0x00000000000d7919 */ /* 0x000ee20000002300 */
[----:B------:R-:W4:Y:S06]  /*00c0*/  S2R R12, SR_TID.Y ;  /* 0x00000000000c7919 */ /* 0x000f2c0000002200 */
[----:B------:R-:W5:Y:S01]  /*00d0*/  LDC.64 R8, c[0x0][0x398] ;  /* 0x0000e600ff087b82 */ /* 0x000f620000000a00 */
[----:B0-----:R-:W-:Y:S01]  /*00e0*/  IMAD.WIDE R4, R11, 0x4, R4 ;  /* 0x000000040b047825 */ /* 0x001fe200078e0204 */
[----:B------:R-:W0:Y:S06]  /*00f0*/  S2R R10, SR_TID.X ;  /* 0x00000000000a7919 */ /* 0x000e2c0000002100 */
[----:B------:R-:W5:Y:S01]  /*0100*/  LDC.64 R2, c[0x0][0x390] ;  /* 0x0000e400ff027b82 */ /* 0x000f620000000a00 */
[----:B-1----:R-:W2:Y:S02]  /*0110*/  LDG.E R5, desc[UR4][R4.64] ;  /* 0x0000000404057981 */ /* 0x002ea4000c1e1900 */
[----:B--2---:R-:W-:-:S06]  /*0120*/  IMAD.WIDE R6, R5, 0x4, R6 ;  /* 0x0000000405067825 */ /* 0x004fcc00078e0206 */
[----:B------:R1:W2:Y:S01]  /*0130*/  LDG.E R6, desc[UR4][R6.64] ;  /* 0x0000000406067981 */ /* 0x0002a2000c1e1900 */
[----:B---3--:R-:W-:-:S04]  /*0140*/  IMAD R11, R11, 0x5, R13 ;  /* 0x000000050b0b7824 */ /* 0x008fc800078e020d */
[----:B----4-:R-:W-:-:S04]  /*0150*/  IMAD R11, R11, 0x5, R12 ;  /* 0x000000050b0b7824 */ /* 0x010fc800078e020c */
[----:B0-----:R-:W-:-:S05]  /*0160*/  IMAD R11, R11, 0x5, R10 ;  /* 0x000000050b0b7824 */ /* 0x001fca00078e020a */
[----:B-1----:R-:W-:Y:S01]  /*0170*/  LEA R7, R11, R11, 0x1 ;  /* 0x0000000b0b077211 */ /* 0x002fe200078e08ff */
[----:B--2---:R-:W-:-:S04]  /*0180*/  IMAD R0, R6, 0x5, R13 ;  /* 0x0000000506007824 */ /* 0x004fc800078e020d */
[----:B------:R-:W-:-:S04]  /*0190*/  IMAD R0, R0, 0x5, R12 ;  /* 0x0000000500007824 */ /* 0x000fc800078e020c */
[----:B------:R-:W-:-:S05]  /*01a0*/  IMAD R0, R0, 0x5, R10 ;  /* 0x0000000500007824 */ /* 0x000fca00078e020a */
[----:B------:R-:W-:-:S05]  /*01b0*/  IADD3 R5, PT, PT, R0, -0x7d, RZ ;  /* 0xffffff8300057810 */ /* 0x000fca0007ffe0ff */
[----:B-----5:R-:W-:-:S06]  /*01c0*/  IMAD.WIDE R4, R5, 0x4, R8 ;  /* 0x0000000405047825 */ /* 0x020fcc00078e0208 */
[----:B------:R-:W2:Y:S01]  /*01d0*/  LDG.E R4, desc[UR4][R4.64] ;  /* 0x0000000404047981 */ /* 0x000ea2000c1e1900 */
[----:B------:R-:W-:Y:S02]  /*01e0*/  IMAD.WIDE R6, R7, 0x4, R2 ;  /* 0x0000000407067825 */ /* 0x000fe400078e0202 */
[----:B------:R-:W0:Y:S03]  /*01f0*/  LDC.64 R2, c[0x0][0x380] ;  /* 0x0000e000ff027b82 */ /* 0x000e260000000a00 */
[----:B------:R-:W3:Y:S01]  /*0200*/  LDG.E R11, desc[UR4][R6.64] ;  /* 0x00000004060b7981 */ /* 0x000ee2000c1e1900 */
[----:B------:R-:W-:-:S05]  /*0210*/  HFMA2 R9, -RZ, RZ, 0, 1.78813934326171875e-07 ;  /* 0x00000003ff097431 */ /* 0x000fca00000001ff */
[----:B--2---:R-:W-:-:S04]  /*0220*/  IMAD R9, R4, R9, -0x3 ;  /* 0xfffffffd04097424 */ /* 0x004fc800078e0209 */
[----:B0-----:R-:W-:-:S05]  /*0230*/  IMAD.WIDE R2, R9, 0x4, R2 ;  /* 0x0000000409027825 */ /* 0x001fca00078e0202 */
[----:B---3--:R-:W-:Y:S04]  /*0240*/  REDG.E.ADD.F32.FTZ.RN.STRONG.GPU desc[UR4][R2.64], R11 ;  /* 0x0000000b020079a6 */ /* 0x008fe8000c12f304 */
[----:B------:R-:W2:Y:S04]  /*0250*/  LDG.E R9, desc[UR4][R6.64+0x4] ;  /* 0x0000040406097981 */ /* 0x000ea8000c1e1900 */
[----:B--2---:R-:W-:Y:S04]  /*0260*/  REDG.E.ADD.F32.FTZ.RN.STRONG.GPU desc[UR4][R2.64+0x4], R9 ;  /* 0x00000409020079a6 */ /* 0x004fe8000c12f304 */
[----:B------:R-:W2:Y:S04]  /*0270*/  LDG.E R13, desc[UR4][R6.64+0x8] ;  /* 0x00000804060d7981 */ /* 0x000ea8000c1e1900 */
[----:B--2---:R-:W-:Y:S01]  /*0280*/  REDG.E.ADD.F32.FTZ.RN.STRONG.GPU desc[UR4][R2.64+0x8], R13 ;  /* 0x0000080d020079a6 */ /* 0x004fe2000c12f304 */
[----:B------:R-:W-:Y:S05]  /*0290*/  EXIT ;  /* 0x000000000000794d */ /* 0x000fea0003800000 */
.L_x_0:
[----:B------:R-:W-:-:S00]  /*02a0*/  BRA `(.L_x_0) ;  /* 0xfffffffc00fc7947 */ /* 0x000fc0000383ffff */
[----:B------:R-:W-:-:S00]  /*02b0*/  NOP ;  /* 0x0000000000007918 */ /* 0x000fc00000000000 */
        /* <DEDUP_REMOVED lines=12> */
.L_x_1:


//--------------------- .nv.shared.reserved.0     --------------------------
	.section	.nv.shared.reserved.0,"aw",@nobits
	.weak		__nv_reservedSMEM_offset_0_alias
	.size		__nv_reservedSMEM_offset_0_alias, 0, 64
	.other		__nv_reservedSMEM_offset_0_alias,@"STO_CUDA_RESERVED_SHARED STV_DEFAULT"
__nv_reservedSMEM_offset_0_alias:
	.zero		0
	.zero		64


//--------------------- .nv.constant0._Z34compute_add_sources_adjoint_kernelPfiPKfPKiS3_S3_i --------------------------
	.section	.nv.constant0._Z34compute_add_sources_adjoint_kernelPfiPKfPKiS3_S3_i,"a",@progbits
	.sectionflags	@""
	.align	4
.nv.constant0._Z34compute_add_sources_adjoint_kernelPfiPKfPKiS3_S3_i:
	.zero		948


//--------------------- SYMBOLS --------------------------

	.type		.nv.reservedSmem.offset0,@object
	.size		.nv.reservedSmem.offset0,0x4
